	.headerflags	@"EF_CUDA_TEXMODE_UNIFIED EF_CUDA_64BIT_ADDRESS EF_CUDA_ACCELERATORS EF_CUDA_SM90 EF_CUDA_VIRTUAL_SM(EF_CUDA_SM90)"
	.elftype	@"ET_EXEC"


//--------------------- .nv.info                  --------------------------
	.section	.nv.info,"",@"SHT_CUDA_INFO"
	.align	4


	//----- nvinfo : EIATTR_REGCOUNT
	.align		4
        /*0000*/ 	.byte	0x04, 0x2f
        /*0002*/ 	.short	(.L_3 - .L_2)
	.align		4
.L_2:
        /*0004*/ 	.word	index@(triton_poi_fused__native_batch_norm_legit_no_training_add_relu_29)
        /*0008*/ 	.word	0x00000030


	//----- nvinfo : EIATTR_MIN_STACK_SIZE
	.align		4
.L_3:
        /*000c*/ 	.byte	0x04, 0x12
        /*000e*/ 	.short	(.L_5 - .L_4)
	.align		4
.L_4:
        /*0010*/ 	.word	index@(triton_poi_fused__native_batch_norm_legit_no_training_add_relu_29)
        /*0014*/ 	.word	0x00000000


	//----- nvinfo : EIATTR_FRAME_SIZE
	.align		4
.L_5:
        /*0018*/ 	.byte	0x04, 0x11
        /*001a*/ 	.short	(.L_7 - .L_6)
	.align		4
.L_6:
        /*001c*/ 	.word	index@(triton_poi_fused__native_batch_norm_legit_no_training_add_relu_29)
        /*0020*/ 	.word	0x00000000


	//----- nvinfo : EIATTR_MIN_STACK_SIZE
	.align		4
.L_7:
        /*0024*/ 	.byte	0x04, 0x12
        /*0026*/ 	.short	(.L_9 - .L_8)
	.align		4
.L_8:
        /*0028*/ 	.word	index@(triton_poi_fused__native_batch_norm_legit_no_training_add_relu_29)
        /*002c*/ 	.word	0x00000000
.L_9:


//--------------------- .nv.info.triton_poi_fused__native_batch_norm_legit_no_training_add_relu_29 --------------------------
	.section	.nv.info.triton_poi_fused__native_batch_norm_legit_no_training_add_relu_29,"",@"SHT_CUDA_INFO"
	.sectionflags	@""
	.align	4


	//----- nvinfo : EIATTR_CUDA_API_VERSION
	.align		4
        /*0000*/ 	.byte	0x04, 0x37
        /*0002*/ 	.short	(.L_11 - .L_10)
.L_10:
        /*0004*/ 	.word	0x0000007c


	//----- nvinfo : EIATTR_KPARAM_INFO
	.align		4
.L_11:
        /*0008*/ 	.byte	0x04, 0x17
        /*000a*/ 	.short	(.L_13 - .L_12)
.L_12:
        /*000c*/ 	.word	0x00000000
        /*0010*/ 	.short	0x0008
        /*0012*/ 	.short	0x003c
        /*0014*/ 	.byte	0x00, 0xf0, 0x11, 0x00


	//----- nvinfo : EIATTR_KPARAM_INFO
	.align		4
.L_13:
        /*0018*/ 	.byte	0x04, 0x17
        /*001a*/ 	.short	(.L_15 - .L_14)
.L_14:
        /*001c*/ 	.word	0x00000000
        /*0020*/ 	.short	0x0007
        /*0022*/ 	.short	0x0038
        /*0024*/ 	.byte	0x00, 0xf0, 0x11, 0x00


	//----- nvinfo : EIATTR_KPARAM_INFO
	.align		4
.L_15:
        /*0028*/ 	.byte	0x04, 0x17
        /*002a*/ 	.short	(.L_17 - .L_16)
.L_16:
        /*002c*/ 	.word	0x00000000
        /*0030*/ 	.short	0x0006
        /*0032*/ 	.short	0x0030
        /*0034*/ 	.byte	0x00, 0xf4, 0x21, 0x00


	//----- nvinfo : EIATTR_KPARAM_INFO
	.align		4
.L_17:
        /*0038*/ 	.byte	0x04, 0x17
        /*003a*/ 	.short	(.L_19 - .L_18)
.L_18:
        /*003c*/ 	.word	0x00000000
        /*0040*/ 	.short	0x0005
        /*0042*/ 	.short	0x0028
        /*0044*/ 	.byte	0x00, 0xf4, 0x21, 0x00


	//----- nvinfo : EIATTR_KPARAM_INFO
	.align		4
.L_19:
        /*0048*/ 	.byte	0x04, 0x17
        /*004a*/ 	.short	(.L_21 - .L_20)
.L_20:
        /*004c*/ 	.word	0x00000000
        /*0050*/ 	.short	0x0004
        /*0052*/ 	.short	0x0020
        /*0054*/ 	.byte	0x00, 0xf4, 0x21, 0x00


	//----- nvinfo : EIATTR_KPARAM_INFO
	.align		4
.L_21:
        /*0058*/ 	.byte	0x04, 0x17
        /*005a*/ 	.short	(.L_23 - .L_22)
.L_22:
        /*005c*/ 	.word	0x00000000
        /*0060*/ 	.short	0x0003
        /*0062*/ 	.short	0x0018
        /*0064*/ 	.byte	0x00, 0xf4, 0x21, 0x00


	//----- nvinfo : EIATTR_KPARAM_INFO
	.align		4
.L_23:
        /*0068*/ 	.byte	0x04, 0x17
        /*006a*/ 	.short	(.L_25 - .L_24)
.L_24:
        /*006c*/ 	.word	0x00000000
        /*0070*/ 	.short	0x0002
        /*0072*/ 	.short	0x0010
        /*0074*/ 	.byte	0x00, 0xf4, 0x21, 0x00


	//----- nvinfo : EIATTR_KPARAM_INFO
	.align		4
.L_25:
        /*0078*/ 	.byte	0x04, 0x17
        /*007a*/ 	.short	(.L_27 - .L_26)
.L_26:
        /*007c*/ 	.word	0x00000000
        /*0080*/ 	.short	0x0001
        /*0082*/ 	.short	0x0008
        /*0084*/ 	.byte	0x00, 0xf4, 0x21, 0x00


	//----- nvinfo : EIATTR_KPARAM_INFO
	.align		4
.L_27:
        /*0088*/ 	.byte	0x04, 0x17
        /*008a*/ 	.short	(.L_29 - .L_28)
.L_28:
        /*008c*/ 	.word	0x00000000
        /*0090*/ 	.short	0x0000
        /*0092*/ 	.short	0x0000
        /*0094*/ 	.byte	0x00, 0xf4, 0x21, 0x00


	//----- nvinfo : EIATTR_SPARSE_MMA_MASK
	.align		4
.L_29:
        /*0098*/ 	.byte	0x03, 0x50
        /*009a*/ 	.short	0x0000


	//----- nvinfo : EIATTR_MAXREG_COUNT
	.align		4
        /*009c*/ 	.byte	0x03, 0x1b
        /*009e*/ 	.short	0x00ff


	//----- nvinfo : EIATTR_EXIT_INSTR_OFFSETS
	.align		4
        /*00a0*/ 	.byte	0x04, 0x1c
        /*00a2*/ 	.short	(.L_31 - .L_30)


	//   ....[0]....
.L_30:
        /*00a4*/ 	.word	0x000015d0


	//   ....[1]....
        /*00a8*/ 	.word	0x00001620


	//----- nvinfo : EIATTR_REQNTID
	.align		4
.L_31:
        /*00ac*/ 	.byte	0x04, 0x10
        /*00ae*/ 	.short	(.L_33 - .L_32)
.L_32:
        /*00b0*/ 	.word	0x00000100
        /*00b4*/ 	.word	0x00000001
        /*00b8*/ 	.word	0x00000001


	//----- nvinfo : EIATTR_CBANK_PARAM_SIZE
	.align		4
.L_33:
        /*00bc*/ 	.byte	0x03, 0x19
        /*00be*/ 	.short	0x0040


	//----- nvinfo : EIATTR_PARAM_CBANK
	.align		4
        /*00c0*/ 	.byte	0x04, 0x0a
        /*00c2*/ 	.short	(.L_35 - .L_34)
	.align		4
.L_34:
        /*00c4*/ 	.word	index@(.nv.constant0.triton_poi_fused__native_batch_norm_legit_no_training_add_relu_29)
        /*00c8*/ 	.short	0x0210
        /*00ca*/ 	.short	0x0040


	//----- nvinfo : EIATTR_SW_WAR
	.align		4
.L_35:
        /*00cc*/ 	.byte	0x04, 0x36
        /*00ce*/ 	.short	(.L_37 - .L_36)
.L_36:
        /*00d0*/ 	.word	0x00000008
.L_37:


//--------------------- .nv.callgraph             --------------------------
	.section	.nv.callgraph,"",@"SHT_CUDA_CALLGRAPH"
	.align	4
	.sectionentsize	8
	.align		4
        /*0000*/ 	.word	0x00000000
	.align		4
        /*0004*/ 	.word	0xffffffff
	.align		4
        /*0008*/ 	.word	0x00000000
	.align		4
        /*000c*/ 	.word	0xfffffffe
	.align		4
        /*0010*/ 	.word	0x00000000
	.align		4
        /*0014*/ 	.word	0xfffffffd
	.align		4
        /*0018*/ 	.word	0x00000000
	.align		4
        /*001c*/ 	.word	0xfffffffc


//--------------------- .nv.constant4             --------------------------
	.section	.nv.constant4,"a",@progbits
	.align	8
	.align		8
.nv.constant4:
        /*0000*/ 	.dword	_$_str
	.align		8
        /*0008*/ 	.dword	_$_str_$_2


//--------------------- .text.triton_poi_fused__native_batch_norm_legit_no_training_add_relu_29 --------------------------
	.section	.text.triton_poi_fused__native_batch_norm_legit_no_training_add_relu_29,"ax",@progbits
	.sectionflags	@"SHF_BARRIERS=1"
	.align	128
        .global         triton_poi_fused__native_batch_norm_legit_no_training_add_relu_29
        .type           triton_poi_fused__native_batch_norm_legit_no_training_add_relu_29,@function
        .size           triton_poi_fused__native_batch_norm_legit_no_training_add_relu_29,(.L_x_1 - triton_poi_fused__native_batch_norm_legit_no_training_add_relu_29)
        .other          triton_poi_fused__native_batch_norm_legit_no_training_add_relu_29,@"STO_CUDA_ENTRY STV_DEFAULT"
triton_poi_fused__native_batch_norm_legit_no_training_add_relu_29:
.text.triton_poi_fused__native_batch_norm_legit_no_training_add_relu_29:
[----:B------:R-:W0:Y:S01]  /*0000*/  LDC R1, c[0x0][0x28] ;  /* 0x00000a00ff017b82 */ /* 0x000e220000000800 */
[----:B------:R-:W1:Y:S07]  /*0010*/  S2R R0, SR_TID.X ;  /* 0x0000000000007919 */ /* 0x000e6e0000002100 */
[----:B------:R-:W2:Y:S01]  /*0020*/  LDC.64 R26, c[0x0][0x210] ;  /* 0x00008400ff1a7b82 */ /* 0x000ea20000000a00 */
[----:B------:R-:W-:Y:S02]  /*0030*/  CS2R R8, SRZ ;  /* 0x0000000000087805 */ /* 0x000fe4000001ff00 */
[----:B------:R-:W-:Y:S01]  /*0040*/  CS2R R10, SRZ ;  /* 0x00000000000a7805 */ /* 0x000fe2000001ff00 */
[----:B------:R-:W3:Y:S01]  /*0050*/  S2R R2, SR_CTAID.Y ;  /* 0x0000000000027919 */ /* 0x000ee20000002600 */
[----:B------:R-:W-:Y:S01]  /*0060*/  ULDC.64 UR6, c[0x0][0x208] ;  /* 0x0000820000067ab9 */ /* 0x000fe20000000a00 */
[----:B------:R-:W-:Y:S01]  /*0070*/  CS2R R12, SRZ ;  /* 0x00000000000c7805 */ /* 0x000fe2000001ff00 */
[----:B------:R-:W4:Y:S01]  /*0080*/  S2R R4, SR_CTAID.X ;  /* 0x0000000000047919 */ /* 0x000f220000002500 */
[----:B-1----:R-:W-:Y:S01]  /*0090*/  IMAD.SHL.U32 R5, R0, 0x4, RZ ;  /* 0x0000000400057824 */ /* 0x002fe200078e00ff */
[----:B------:R-:W-:Y:S01]  /*00a0*/  SHF.R.U32.HI R3, RZ, 0x6, R0 ;  /* 0x00000006ff037819 */ /* 0x000fe20000011600 */
[----:B---3--:R-:W-:-:S03]  /*00b0*/  IMAD.SHL.U32 R2, R2, 0x10, RZ ;  /* 0x0000001002027824 */ /* 0x008fc600078e00ff */
[----:B------:R-:W-:Y:S02]  /*00c0*/  LOP3.LUT R7, R5, 0xfc, RZ, 0xc0, !PT ;  /* 0x000000fc05077812 */ /* 0x000fe400078ec0ff */
[----:B------:R-:W-:Y:S02]  /*00d0*/  SGXT.U32 R3, R3, 0x2 ;  /* 0x000000020303781a */ /* 0x000fe40000000000 */
[----:B----4-:R-:W-:Y:S02]  /*00e0*/  PRMT R6, R7, 0x6540, R4 ;  /* 0x0000654007067816 */ /* 0x010fe40000000004 */
[----:B------:R-:W-:Y:S02]  /*00f0*/  LOP3.LUT R30, R2, R3, RZ, 0xfc, !PT ;  /* 0x00000003021e7212 */ /* 0x000fe400078efcff */
[----:B------:R-:W-:Y:S02]  /*0100*/  ISETP.GE.AND P0, PT, R6, 0x800, PT ;  /* 0x000008000600780c */ /* 0x000fe40003f06270 */
[----:B------:R-:W-:-:S02]  /*0110*/  LOP3.LUT R25, R2, 0x4, R3, 0xfe, !PT ;  /* 0x0000000402197812 */ /* 0x000fc400078efe03 */
[C---:B------:R-:W-:Y:S01]  /*0120*/  ISETP.LT.AND P3, PT, R30.reuse, 0x100, !P0 ;  /* 0x000001001e00780c */ /* 0x040fe20004761270 */
[----:B------:R-:W-:Y:S01]  /*0130*/  IMAD R30, R30, 0x800, R6 ;  /* 0x000008001e1e7824 */ /* 0x000fe200078e0206 */
[----:B------:R-:W-:-:S03]  /*0140*/  ISETP.LT.AND P2, PT, R25, 0x100, !P0 ;  /* 0x000001001900780c */ /* 0x000fc60004741270 */
[----:B--2---:R-:W-:-:S08]  /*0150*/  IMAD.WIDE R18, R30, 0x4, R26 ;  /* 0x000000041e127825 */ /* 0x004fd000078e021a */
[----:B------:R1:W2:Y:S01]  /*0160*/  @P3 LDG.E.EL.128 R8, desc[UR6][R18.64] ;  /* 0x0000000612083981 */ /* 0x0002a2000c2e1d00 */
[----:B------:R-:W-:Y:S01]  /*0170*/  IMAD R25, R25, 0x800, R6 ;  /* 0x0000080019197824 */ /* 0x000fe200078e0206 */
[----:B------:R-:W-:Y:S02]  /*0180*/  CS2R R14, SRZ ;  /* 0x00000000000e7805 */ /* 0x000fe4000001ff00 */
[----:B------:R-:W-:Y:S01]  /*0190*/  LOP3.LUT R7, R2, 0x8, R3, 0xfe, !PT ;  /* 0x0000000802077812 */ /* 0x000fe200078efe03 */
[----:B------:R-:W-:-:S03]  /*01a0*/  IMAD.WIDE R20, R25, 0x4, R26 ;  /* 0x0000000419147825 */ /* 0x000fc600078e021a */
[C---:B------:R-:W-:Y:S02]  /*01b0*/  ISETP.LT.AND P1, PT, R7.reuse, 0x100, !P0 ;  /* 0x000001000700780c */ /* 0x040fe40004721270 */
[----:B------:R3:W4:Y:S01]  /*01c0*/  @P2 LDG.E.EL.128 R12, desc[UR6][R20.64] ;  /* 0x00000006140c2981 */ /* 0x000722000c2e1d00 */
[----:B------:R-:W-:Y:S02]  /*01d0*/  LEA R7, R7, R6, 0xb ;  /* 0x0000000607077211 */ /* 0x000fe400078e58ff */
[----:B------:R-:W-:Y:S02]  /*01e0*/  CS2R R16, SRZ ;  /* 0x0000000000107805 */ /* 0x000fe4000001ff00 */
[----:B-1----:R-:W-:Y:S02]  /*01f0*/  CS2R R18, SRZ ;  /* 0x0000000000127805 */ /* 0x002fe4000001ff00 */
[----:B------:R-:W-:Y:S01]  /*0200*/  LOP3.LUT R3, R2, 0xc, R3, 0xfe, !PT ;  /* 0x0000000c02037812 */ /* 0x000fe200078efe03 */
[----:B------:R-:W-:-:S03]  /*0210*/  IMAD.WIDE R28, R7, 0x4, R26 ;  /* 0x00000004071c7825 */ /* 0x000fc600078e021a */
[C---:B------:R-:W-:Y:S02]  /*0220*/  ISETP.LT.AND P0, PT, R3.reuse, 0x100, !P0 ;  /* 0x000001000300780c */ /* 0x040fe40004701270 */
[----:B------:R1:W5:Y:S01]  /*0230*/  @P1 LDG.E.EL.128 R16, desc[UR6][R28.64] ;  /* 0x000000061c101981 */ /* 0x000362000c2e1d00 */
[----:B------:R-:W-:Y:S01]  /*0240*/  IMAD R6, R3, 0x800, R6 ;  /* 0x0000080003067824 */ /* 0x000fe200078e0206 */
[----:B---3--:R-:W-:Y:S02]  /*0250*/  CS2R R20, SRZ ;  /* 0x0000000000147805 */ /* 0x008fe4000001ff00 */
[----:B------:R-:W-:Y:S01]  /*0260*/  CS2R R22, SRZ ;  /* 0x0000000000167805 */ /* 0x000fe2000001ff00 */
[----:B------:R-:W-:-:S06]  /*0270*/  IMAD.WIDE R26, R6, 0x4, R26 ;  /* 0x00000004061a7825 */ /* 0x000fcc00078e021a */
[----:B------:R3:W3:Y:S01]  /*0280*/  @P0 LDG.E.EL.128 R20, desc[UR6][R26.64] ;  /* 0x000000061a140981 */ /* 0x0006e2000c2e1d00 */
[----:B------:R-:W1:Y:S01]  /*0290*/  S2UR UR5, SR_CgaCtaId ;  /* 0x00000000000579c3 */ /* 0x000e620000008800 */
[----:B------:R-:W-:Y:S01]  /*02a0*/  SHF.R.U32.HI R24, RZ, 0x8, R5 ;  /* 0x00000008ff187819 */ /* 0x000fe20000011605 */
[----:B------:R-:W-:Y:S01]  /*02b0*/  UMOV UR4, 0x400 ;  /* 0x0000040000047882 */ /* 0x000fe20000000000 */
[----:B------:R-:W-:Y:S02]  /*02c0*/  LOP3.LUT R32, R5, 0x3fc, RZ, 0xc0, !PT ;  /* 0x000003fc05207812 */ /* 0x000fe400078ec0ff */
[----:B------:R-:W-:-:S04]  /*02d0*/  SGXT.U32 R24, R24, 0x2 ;  /* 0x000000021818781a */ /* 0x000fc80000000000 */
[----:B------:R-:W-:Y:S01]  /*02e0*/  LOP3.LUT R3, R24, 0x3fc, R5, 0xf8, !PT ;  /* 0x000003fc18037812 */ /* 0x000fe200078ef805 */
[----:B01----:R-:W-:-:S06]  /*02f0*/  UPRMT UR4, UR5, 0x654, UR4 ;  /* 0x0000065405047896 */ /* 0x003fcc0008000004 */
[----:B------:R-:W-:Y:S02]  /*0300*/  LEA R29, R24, UR4, 0x2 ;  /* 0x00000004181d7c11 */ /* 0x000fe4000f8e10ff */
[----:B------:R-:W-:Y:S02]  /*0310*/  LEA R3, R3, UR4, 0x2 ;  /* 0x0000000403037c11 */ /* 0x000fe4000f8e10ff */
[----:B------:R-:W-:Y:S01]  /*0320*/  LOP3.LUT R24, R0, 0xff, RZ, 0xc0, !PT ;  /* 0x000000ff00187812 */ /* 0x000fe200078ec0ff */
[----:B------:R-:W-:-:S03]  /*0330*/  IMAD R32, R32, 0x4, R29 ;  /* 0x0000000420207824 */ /* 0x000fc600078e021d */
[----:B------:R-:W-:Y:S01]  /*0340*/  LEA R24, R24, UR4, 0x2 ;  /* 0x0000000418187c11 */ /* 0x000fe2000f8e10ff */
[----:B------:R-:W-:Y:S01]  /*0350*/  HFMA2.MMA R39, -RZ, RZ, 0, 0 ;  /* 0x00000000ff277435 */ /* 0x000fe200000001ff */
[----:B--2---:R-:W-:Y:S04]  /*0360*/  STS [R3], R8 ;  /* 0x0000000803007388 */ /* 0x004fe80000000800 */
[----:B------:R0:W-:Y:S04]  /*0370*/  STS [R32+0x4], R9 ;  /* 0x0000040920007388 */ /* 0x0001e80000000800 */
[----:B------:R-:W-:Y:S04]  /*0380*/  STS [R32+0x8], R10 ;  /* 0x0000080a20007388 */ /* 0x000fe80000000800 */
[----:B------:R1:W-:Y:S01]  /*0390*/  STS [R32+0xc], R11 ;  /* 0x00000c0b20007388 */ /* 0x0003e20000000800 */
[----:B0-----:R-:W0:Y:S08]  /*03a0*/  LDC.64 R8, c[0x0][0x220] ;  /* 0x00008800ff087b82 */ /* 0x001e300000000a00 */
[----:B------:R-:W-:Y:S08]  /*03b0*/  BAR.SYNC.DEFER_BLOCKING 0x0 ;  /* 0x0000000000007b1d */ /* 0x000ff00000010000 */
[----:B-1----:R-:W1:Y:S01]  /*03c0*/  LDC.64 R10, c[0x0][0x228] ;  /* 0x00008a00ff0a7b82 */ /* 0x002e620000000a00 */
[----:B------:R-:W-:Y:S04]  /*03d0*/  LDS R28, [R24] ;  /* 0x00000000181c7984 */ /* 0x000fe80000000800 */
[----:B------:R-:W-:Y:S04]  /*03e0*/  LDS R29, [R24+0x404] ;  /* 0x00040400181d7984 */ /* 0x000fe80000000800 */
[----:B---3--:R-:W-:Y:S04]  /*03f0*/  LDS R26, [R24+0x808] ;  /* 0x00080800181a7984 */ /* 0x008fe80000000800 */
[----:B------:R-:W-:Y:S01]  /*0400*/  LDS R27, [R24+0xc0c] ;  /* 0x000c0c00181b7984 */ /* 0x000fe20000000800 */
[----:B------:R-:W-:Y:S06]  /*0410*/  BAR.SYNC.DEFER_BLOCKING 0x0 ;  /* 0x0000000000007b1d */ /* 0x000fec0000010000 */
[----:B----4-:R2:W-:Y:S04]  /*0420*/  STS [R3], R12 ;  /* 0x0000000c03007388 */ /* 0x0105e80000000800 */
[----:B------:R3:W-:Y:S04]  /*0430*/  STS [R32+0x4], R13 ;  /* 0x0000040d20007388 */ /* 0x0007e80000000800 */
[----:B------:R-:W-:Y:S01]  /*0440*/  STS [R32+0x8], R14 ;  /* 0x0000080e20007388 */ /* 0x000fe20000000800 */
[----:B--2---:R-:W-:-:S03]  /*0450*/  PRMT R12, R0, 0x6540, R4 ;  /* 0x00006540000c7816 */ /* 0x004fc60000000004 */
[----:B------:R-:W-:Y:S01]  /*0460*/  STS [R32+0xc], R15 ;  /* 0x00000c0f20007388 */ /* 0x000fe20000000800 */
[----:B------:R-:W-:Y:S01]  /*0470*/  BAR.SYNC.DEFER_BLOCKING 0x0 ;  /* 0x0000000000007b1d */ /* 0x000fe20000010000 */
[C---:B------:R-:W-:Y:S01]  /*0480*/  ISETP.GE.AND P4, PT, R12.reuse, 0x800, PT ;  /* 0x000008000c00780c */ /* 0x040fe20003f86270 */
[----:B---3--:R-:W-:Y:S02]  /*0490*/  IMAD.MOV.U32 R13, RZ, RZ, RZ ;  /* 0x000000ffff0d7224 */ /* 0x008fe400078e00ff */
[----:B0-----:R-:W-:Y:S02]  /*04a0*/  IMAD.WIDE R8, R12, 0x4, R8 ;  /* 0x000000040c087825 */ /* 0x001fe400078e0208 */
[----:B------:R-:W-:Y:S04]  /*04b0*/  LDS R33, [R24] ;  /* 0x0000000018217984 */ /* 0x000fe80000000800 */
[----:B------:R-:W-:Y:S04]  /*04c0*/  LDS R34, [R24+0x404] ;  /* 0x0004040018227984 */ /* 0x000fe80000000800 */
[----:B------:R-:W-:Y:S04]  /*04d0*/  LDS R35, [R24+0x808] ;  /* 0x0008080018237984 */ /* 0x000fe80000000800 */
[----:B------:R-:W-:Y:S01]  /*04e0*/  LDS R36, [R24+0xc0c] ;  /* 0x000c0c0018247984 */ /* 0x000fe20000000800 */
[----:B------:R-:W-:Y:S06]  /*04f0*/  BAR.SYNC.DEFER_BLOCKING 0x0 ;  /* 0x0000000000007b1d */ /* 0x000fec0000010000 */
[----:B-----5:R-:W-:Y:S04]  /*0500*/  STS [R3], R16 ;  /* 0x0000001003007388 */ /* 0x020fe80000000800 */
[----:B------:R-:W-:Y:S04]  /*0510*/  STS [R32+0x4], R17 ;  /* 0x0000041120007388 */ /* 0x000fe80000000800 */
[----:B------:R-:W-:Y:S04]  /*0520*/  STS [R32+0x8], R18 ;  /* 0x0000081220007388 */ /* 0x000fe80000000800 */
[----:B------:R-:W-:Y:S01]  /*0530*/  STS [R32+0xc], R19 ;  /* 0x00000c1320007388 */ /* 0x000fe20000000800 */
[----:B------:R-:W-:Y:S06]  /*0540*/  BAR.SYNC.DEFER_BLOCKING 0x0 ;  /* 0x0000000000007b1d */ /* 0x000fec0000010000 */
[----:B------:R-:W-:Y:S04]  /*0550*/  LDS R38, [R24] ;  /* 0x0000000018267984 */ /* 0x000fe80000000800 */
[----:B------:R-:W-:Y:S04]  /*0560*/  LDS R37, [R24+0x404] ;  /* 0x0004040018257984 */ /* 0x000fe80000000800 */
[----:B------:R-:W-:Y:S04]  /*0570*/  LDS R16, [R24+0x808] ;  /* 0x0008080018107984 */ /* 0x000fe80000000800 */
[----:B------:R-:W0:Y:S01]  /*0580*/  LDS R17, [R24+0xc0c] ;  /* 0x000c0c0018117984 */ /* 0x000e220000000800 */
[----:B------:R-:W-:Y:S06]  /*0590*/  BAR.SYNC.DEFER_BLOCKING 0x0 ;  /* 0x0000000000007b1d */ /* 0x000fec0000010000 */
[----:B------:R-:W-:Y:S04]  /*05a0*/  STS [R3], R20 ;  /* 0x0000001403007388 */ /* 0x000fe80000000800 */
[----:B------:R2:W-:Y:S04]  /*05b0*/  STS [R32+0x4], R21 ;  /* 0x0000041520007388 */ /* 0x0005e80000000800 */
[----:B------:R-:W-:Y:S04]  /*05c0*/  STS [R32+0x8], R22 ;  /* 0x0000081620007388 */ /* 0x000fe80000000800 */
[----:B------:R3:W-:Y:S01]  /*05d0*/  STS [R32+0xc], R23 ;  /* 0x00000c1720007388 */ /* 0x0007e20000000800 */
[----:B------:R-:W-:Y:S01]  /*05e0*/  IMAD.MOV.U32 R31, RZ, RZ, RZ ;  /* 0x000000ffff1f7224 */ /* 0x000fe200078e00ff */
[----:B--2---:R-:W2:Y:S08]  /*05f0*/  LDC.64 R20, c[0x0][0x238] ;  /* 0x00008e00ff147b82 */ /* 0x004eb00000000a00 */
[----:B------:R-:W-:Y:S06]  /*0600*/  BAR.SYNC.DEFER_BLOCKING 0x0 ;  /* 0x0000000000007b1d */ /* 0x000fec0000010000 */
[----:B------:R4:W5:Y:S01]  /*0610*/  @!P4 LDG.E.EL R13, desc[UR6][R8.64] ;  /* 0x00000006080dc981 */ /* 0x000962000c2e1900 */
[----:B---3--:R-:W-:-:S02]  /*0620*/  IMAD.MOV.U32 R32, RZ, RZ, RZ ;  /* 0x000000ffff207224 */ /* 0x008fc400078e00ff */
[C---:B-1----:R-:W-:Y:S01]  /*0630*/  IMAD.WIDE R10, R12.reuse, 0x4, R10 ;  /* 0x000000040c0a7825 */ /* 0x042fe200078e020a */
[----:B------:R-:W1:Y:S04]  /*0640*/  LDS R19, [R24] ;  /* 0x0000000018137984 */ /* 0x000e680000000800 */
[----:B------:R-:W3:Y:S01]  /*0650*/  @!P4 LDG.E.EL R31, desc[UR6][R10.64] ;  /* 0x000000060a1fc981 */ /* 0x000ee2000c2e1900 */
[----:B----4-:R-:W4:Y:S03]  /*0660*/  LDC.64 R8, c[0x0][0x218] ;  /* 0x00008600ff087b82 */ /* 0x010f260000000a00 */
[----:B------:R-:W0:Y:S04]  /*0670*/  LDS R18, [R24+0x404] ;  /* 0x0004040018127984 */ /* 0x000e280000000800 */
[----:B------:R-:W0:Y:S04]  /*0680*/  LDS R40, [R24+0x808] ;  /* 0x0008080018287984 */ /* 0x000e280000000800 */
[----:B------:R-:W0:Y:S01]  /*0690*/  LDS R41, [R24+0xc0c] ;  /* 0x000c0c0018297984 */ /* 0x000e220000000800 */
[----:B----4-:R-:W-:-:S02]  /*06a0*/  IMAD.WIDE R14, R12, 0x4, R8 ;  /* 0x000000040c0e7825 */ /* 0x010fc400078e0208 */
[----:B------:R-:W4:Y:S03]  /*06b0*/  LDC.64 R8, c[0x0][0x230] ;  /* 0x00008c00ff087b82 */ /* 0x000f260000000a00 */
[----:B------:R0:W3:Y:S01]  /*06c0*/  @!P4 LDG.E.EL R39, desc[UR6][R14.64] ;  /* 0x000000060e27c981 */ /* 0x0000e2000c2e1900 */
[----:B----4-:R-:W-:-:S05]  /*06d0*/  IMAD.WIDE R8, R12, 0x4, R8 ;  /* 0x000000040c087825 */ /* 0x010fca00078e0208 */
[----:B------:R4:W3:Y:S01]  /*06e0*/  @!P4 LDG.E.EL R32, desc[UR6][R8.64] ;  /* 0x000000060820c981 */ /* 0x0008e2000c2e1900 */
[----:B0-----:R-:W-:Y:S01]  /*06f0*/  IMAD.MOV.U32 R15, RZ, RZ, 0x3e800000 ;  /* 0x3e800000ff0f7424 */ /* 0x001fe200078e00ff */
[----:B------:R-:W-:Y:S02]  /*0700*/  CS2R R10, SRZ ;  /* 0x00000000000a7805 */ /* 0x000fe4000001ff00 */
[----:B----4-:R-:W-:Y:S01]  /*0710*/  CS2R R8, SRZ ;  /* 0x0000000000087805 */ /* 0x010fe2000001ff00 */
[----:B--2---:R-:W-:-:S04]  /*0720*/  IMAD.WIDE R44, R7, 0x4, R20 ;  /* 0x00000004072c7825 */ /* 0x004fc800078e0214 */
[----:B-----5:R-:W-:-:S04]  /*0730*/  FADD R13, R13, 9.9999997473787516356e-06 ;  /* 0x3727c5ac0d0d7421 */ /* 0x020fc80000000000 */
[----:B------:R-:W0:Y:S02]  /*0740*/  MUFU.SQRT R42, R13 ;  /* 0x0000000d002a7308 */ /* 0x000e240000002000 */
[C---:B0-----:R-:W-:Y:S02]  /*0750*/  FSETP.GT.AND P4, PT, R42.reuse, 8.50705917302346158658e+37, PT ;  /* 0x7e8000002a00780b */ /* 0x041fe40003f84000 */
[----:B------:R-:W-:-:S11]  /*0760*/  FSETP.GEU.AND P5, PT, R42, 1.175494350822287508e-38, PT ;  /* 0x008000002a00780b */ /* 0x000fd60003fae000 */
[----:B------:R-:W-:-:S04]  /*0770*/  @P4 FMUL R42, R42, 0.25 ;  /* 0x3e8000002a2a4820 */ /* 0x000fc80000400000 */
[----:B------:R-:W-:-:S04]  /*0780*/  @!P5 FMUL R42, R42, 16777216 ;  /* 0x4b8000002a2ad820 */ /* 0x000fc80000400000 */
[----:B------:R-:W0:Y:S01]  /*0790*/  MUFU.RCP R22, R42 ;  /* 0x0000002a00167308 */ /* 0x000e220000001000 */
[----:B------:R-:W-:Y:S01]  /*07a0*/  FSEL R15, R15, 1, P4 ;  /* 0x3f8000000f0f7808 */ /* 0x000fe20002000000 */
[----:B------:R-:W-:-:S04]  /*07b0*/  IMAD.WIDE R12, R30, 0x4, R20 ;  /* 0x000000041e0c7825 */ /* 0x000fc800078e0214 */
[----:B------:R-:W-:Y:S01]  /*07c0*/  @!P5 FMUL R15, R15, 16777216 ;  /* 0x4b8000000f0fd820 */ /* 0x000fe20000400000 */
[----:B------:R2:W4:Y:S01]  /*07d0*/  @P3 LDG.E.EL.128 R8, desc[UR6][R12.64] ;  /* 0x000000060c083981 */ /* 0x000522000c2e1d00 */
[--C-:B---3--:R-:W-:Y:S01]  /*07e0*/  FADD R23, R17, -R39.reuse ;  /* 0x8000002711177221 */ /* 0x108fe20000000000 */
[----:B------:R-:W-:Y:S01]  /*07f0*/  FADD R30, R16, -R39 ;  /* 0x80000027101e7221 */ /* 0x000fe20000000000 */
[----:B------:R-:W-:-:S04]  /*0800*/  IMAD.WIDE R16, R25, 0x4, R20 ;  /* 0x0000000419107825 */ /* 0x000fc800078e0214 */
[----:B0-----:R-:W-:Y:S01]  /*0810*/  FMUL R22, R22, R15 ;  /* 0x0000000f16167220 */ /* 0x001fe20000400000 */
[----:B------:R-:W-:Y:S02]  /*0820*/  CS2R R14, SRZ ;  /* 0x00000000000e7805 */ /* 0x000fe4000001ff00 */
[----:B--2---:R-:W-:Y:S01]  /*0830*/  MOV R12, RZ ;  /* 0x000000ff000c7202 */ /* 0x004fe20000000f00 */
[----:B------:R-:W-:Y:S02]  /*0840*/  IMAD.MOV.U32 R13, RZ, RZ, RZ ;  /* 0x000000ffff0d7224 */ /* 0x000fe400078e00ff */
[--C-:B-1----:R-:W-:Y:S01]  /*0850*/  FADD R25, R19, -R39.reuse ;  /* 0x8000002713197221 */ /* 0x102fe20000000000 */
[--C-:B------:R-:W-:Y:S01]  /*0860*/  FADD R42, R18, -R39.reuse ;  /* 0x80000027122a7221 */ /* 0x100fe20000000000 */
[----:B------:R-:W-:Y:S02]  /*0870*/  CS2R R18, SRZ ;  /* 0x0000000000127805 */ /* 0x000fe4000001ff00 */
[----:B------:R0:W2:Y:S01]  /*0880*/  @P2 LDG.E.EL.128 R12, desc[UR6][R16.64] ;  /* 0x00000006100c2981 */ /* 0x0000a2000c2e1d00 */
[--C-:B------:R-:W-:Y:S01]  /*0890*/  FADD R37, R37, -R39.reuse ;  /* 0x8000002725257221 */ /* 0x100fe20000000000 */
[--C-:B------:R-:W-:Y:S01]  /*08a0*/  FADD R38, R38, -R39.reuse ;  /* 0x8000002726267221 */ /* 0x100fe20000000000 */
[--C-:B------:R-:W-:Y:S01]  /*08b0*/  FADD R36, R36, -R39.reuse ;  /* 0x8000002724247221 */ /* 0x100fe20000000000 */
[--C-:B------:R-:W-:Y:S01]  /*08c0*/  FADD R35, R35, -R39.reuse ;  /* 0x8000002723237221 */ /* 0x100fe20000000000 */
[--C-:B------:R-:W-:Y:S01]  /*08d0*/  FADD R34, R34, -R39.reuse ;  /* 0x8000002722227221 */ /* 0x100fe20000000000 */
[--C-:B------:R-:W-:Y:S01]  /*08e0*/  FADD R33, R33, -R39.reuse ;  /* 0x8000002721217221 */ /* 0x100fe20000000000 */
[--C-:B------:R-:W-:Y:S01]  /*08f0*/  FADD R27, R27, -R39.reuse ;  /* 0x800000271b1b7221 */ /* 0x100fe20000000000 */
[----:B0-----:R-:W-:Y:S01]  /*0900*/  CS2R R16, SRZ ;  /* 0x0000000000107805 */ /* 0x001fe2000001ff00 */
[--C-:B------:R-:W-:Y:S01]  /*0910*/  FADD R26, R26, -R39.reuse ;  /* 0x800000271a1a7221 */ /* 0x100fe20000000000 */
[--C-:B------:R-:W-:Y:S01]  /*0920*/  FADD R29, R29, -R39.reuse ;  /* 0x800000271d1d7221 */ /* 0x100fe20000000000 */
[--C-:B------:R-:W-:Y:S01]  /*0930*/  FADD R28, R28, -R39.reuse ;  /* 0x800000271c1c7221 */ /* 0x100fe20000000000 */
[--C-:B------:R-:W-:Y:S01]  /*0940*/  FADD R40, R40, -R39.reuse ;  /* 0x8000002728287221 */ /* 0x100fe20000000000 */
[----:B------:R-:W-:Y:S01]  /*0950*/  FADD R41, R41, -R39 ;  /* 0x8000002729297221 */ /* 0x000fe20000000000 */
[----:B------:R0:W3:Y:S01]  /*0960*/  @P1 LDG.E.EL.128 R16, desc[UR6][R44.64] ;  /* 0x000000062c101981 */ /* 0x0000e2000c2e1d00 */
[-C--:B------:R-:W-:Y:S01]  /*0970*/  FMUL R29, R29, R22.reuse ;  /* 0x000000161d1d7220 */ /* 0x080fe20000400000 */
        /* <DEDUP_REMOVED lines=14> */
[----:B------:R-:W-:Y:S01]  /*0a60*/  FMUL R41, R41, R22 ;  /* 0x0000001629297220 */ /* 0x000fe20000400000 */
[----:B0-----:R-:W-:Y:S01]  /*0a70*/  IMAD.WIDE R44, R6, 0x4, R20 ;  /* 0x00000004062c7825 */ /* 0x001fe200078e0214 */
[----:B------:R-:W-:-:S02]  /*0a80*/  CS2R R20, SRZ ;  /* 0x0000000000147805 */ /* 0x000fc4000001ff00 */
[----:B------:R-:W-:-:S06]  /*0a90*/  CS2R R22, SRZ ;  /* 0x0000000000167805 */ /* 0x000fcc000001ff00 */
[----:B------:R0:W5:Y:S01]  /*0aa0*/  @P0 LDG.E.EL.128 R20, desc[UR6][R44.64] ;  /* 0x000000062c140981 */ /* 0x000162000c2e1d00 */
[----:B------:R-:W-:Y:S01]  /*0ab0*/  BAR.SYNC.DEFER_BLOCKING 0x0 ;  /* 0x0000000000007b1d */ /* 0x000fe20000010000 */
[-CC-:B------:R-:W-:Y:S01]  /*0ac0*/  FFMA R39, R28, R31.reuse, R32.reuse ;  /* 0x0000001f1c277223 */ /* 0x180fe20000000020 */
[-CC-:B------:R-:W-:Y:S01]  /*0ad0*/  FFMA R29, R29, R31.reuse, R32.reuse ;  /* 0x0000001f1d1d7223 */ /* 0x180fe20000000020 */
[-CC-:B------:R-:W-:Y:S01]  /*0ae0*/  FFMA R43, R26, R31.reuse, R32.reuse ;  /* 0x0000001f1a2b7223 */ /* 0x180fe20000000020 */
[-CC-:B------:R-:W-:Y:S02]  /*0af0*/  FFMA R27, R27, R31.reuse, R32.reuse ;  /* 0x0000001f1b1b7223 */ /* 0x180fe40000000020 */
[----:B------:R-:W-:Y:S04]  /*0b00*/  STS [R24], R39 ;  /* 0x0000002718007388 */ /* 0x000fe80000000800 */
[----:B------:R-:W-:Y:S04]  /*0b10*/  STS [R24+0x404], R29 ;  /* 0x0004041d18007388 */ /* 0x000fe80000000800 */
[----:B------:R-:W-:Y:S04]  /*0b20*/  STS [R24+0x808], R43 ;  /* 0x0008082b18007388 */ /* 0x000fe80000000800 */
[----:B------:R-:W-:Y:S01]  /*0b30*/  STS [R24+0xc0c], R27 ;  /* 0x000c0c1b18007388 */ /* 0x000fe20000000800 */
[----:B------:R-:W-:Y:S01]  /*0b40*/  BAR.SYNC.DEFER_BLOCKING 0x0 ;  /* 0x0000000000007b1d */ /* 0x000fe20000010000 */
[-CC-:B------:R-:W-:Y:S01]  /*0b50*/  FFMA R33, R33, R31.reuse, R32.reuse ;  /* 0x0000001f21217223 */ /* 0x180fe20000000020 */
[-CC-:B------:R-:W-:Y:S01]  /*0b60*/  FFMA R34, R34, R31.reuse, R32.reuse ;  /* 0x0000001f22227223 */ /* 0x180fe20000000020 */
[-CC-:B------:R-:W-:Y:S01]  /*0b70*/  FFMA R35, R35, R31.reuse, R32.reuse ;  /* 0x0000001f23237223 */ /* 0x180fe20000000020 */
[-CC-:B------:R-:W-:Y:S01]  /*0b80*/  FFMA R36, R36, R31.reuse, R32.reuse ;  /* 0x0000001f24247223 */ /* 0x180fe20000000020 */
[-CC-:B------:R-:W-:Y:S01]  /*0b90*/  FFMA R38, R38, R31.reuse, R32.reuse ;  /* 0x0000001f26267223 */ /* 0x180fe20000000020 */
[-CC-:B------:R-:W-:Y:S01]  /*0ba0*/  FFMA R37, R37, R31.reuse, R32.reuse ;  /* 0x0000001f25257223 */ /* 0x180fe20000000020 */
[-CC-:B0-----:R-:W-:Y:S01]  /*0bb0*/  FFMA R45, R30, R31.reuse, R32.reuse ;  /* 0x0000001f1e2d7223 */ /* 0x181fe20000000020 */
[-CC-:B------:R-:W-:Y:S01]  /*0bc0*/  FFMA R7, R7, R31.reuse, R32.reuse ;  /* 0x0000001f07077223 */ /* 0x180fe20000000020 */
[-CC-:B------:R-:W-:Y:S01]  /*0bd0*/  FFMA R25, R25, R31.reuse, R32.reuse ;  /* 0x0000001f19197223 */ /* 0x180fe20000000020 */
[-CC-:B------:R-:W-:Y:S01]  /*0be0*/  FFMA R42, R42, R31.reuse, R32.reuse ;  /* 0x0000001f2a2a7223 */ /* 0x180fe20000000020 */
[-CC-:B------:R-:W-:Y:S01]  /*0bf0*/  FFMA R40, R40, R31.reuse, R32.reuse ;  /* 0x0000001f28287223 */ /* 0x180fe20000000020 */
[----:B------:R-:W-:Y:S01]  /*0c00*/  FFMA R41, R41, R31, R32 ;  /* 0x0000001f29297223 */ /* 0x000fe20000000020 */
[----:B------:R-:W-:Y:S04]  /*0c10*/  LDS R26, [R3+0xc] ;  /* 0x00000c00031a7984 */ /* 0x000fe80000000800 */
[----:B------:R-:W-:Y:S04]  /*0c20*/  LDS R30, [R3+0x8] ;  /* 0x00000800031e7984 */ /* 0x000fe80000000800 */
[----:B------:R-:W-:Y:S04]  /*0c30*/  LDS R28, [R3+0x4] ;  /* 0x00000400031c7984 */ /* 0x000fe80000000800 */
[----:B------:R-:W4:Y:S01]  /*0c40*/  LDS R31, [R3] ;  /* 0x00000000031f7984 */ /* 0x000f220000000800 */
[----:B------:R-:W-:Y:S06]  /*0c50*/  BAR.SYNC.DEFER_BLOCKING 0x0 ;  /* 0x0000000000007b1d */ /* 0x000fec0000010000 */
[----:B------:R-:W-:Y:S04]  /*0c60*/  STS [R24], R33 ;  /* 0x0000002118007388 */ /* 0x000fe80000000800 */
[----:B------:R-:W-:Y:S04]  /*0c70*/  STS [R24+0x404], R34 ;  /* 0x0004042218007388 */ /* 0x000fe80000000800 */
[----:B------:R-:W-:Y:S04]  /*0c80*/  STS [R24+0x808], R35 ;  /* 0x0008082318007388 */ /* 0x000fe80000000800 */
[----:B------:R-:W-:Y:S01]  /*0c90*/  STS [R24+0xc0c], R36 ;  /* 0x000c0c2418007388 */ /* 0x000fe20000000800 */
[----:B------:R-:W-:Y:S06]  /*0ca0*/  BAR.SYNC.DEFER_BLOCKING 0x0 ;  /* 0x0000000000007b1d */ /* 0x000fec0000010000 */
[----:B------:R-:W-:Y:S04]  /*0cb0*/  LDS R44, [R3+0xc] ;  /* 0x00000c00032c7984 */ /* 0x000fe80000000800 */
[----:B------:R-:W-:Y:S04]  /*0cc0*/  LDS R29, [R3+0x8] ;  /* 0x00000800031d7984 */ /* 0x000fe80000000800 */
[----:B------:R-:W-:Y:S04]  /*0cd0*/  LDS R32, [R3+0x4] ;  /* 0x0000040003207984 */ /* 0x000fe80000000800 */
[----:B------:R-:W2:Y:S01]  /*0ce0*/  LDS R27, [R3] ;  /* 0x00000000031b7984 */ /* 0x000ea20000000800 */
[----:B------:R-:W-:Y:S06]  /*0cf0*/  BAR.SYNC.DEFER_BLOCKING 0x0 ;  /* 0x0000000000007b1d */ /* 0x000fec0000010000 */
[----:B------:R-:W-:Y:S04]  /*0d00*/  STS [R24], R38 ;  /* 0x0000002618007388 */ /* 0x000fe80000000800 */
[----:B------:R0:W-:Y:S04]  /*0d10*/  STS [R24+0x404], R37 ;  /* 0x0004042518007388 */ /* 0x0001e80000000800 */
[----:B------:R-:W-:Y:S04]  /*0d20*/  STS [R24+0x808], R45 ;  /* 0x0008082d18007388 */ /* 0x000fe80000000800 */
[----:B------:R-:W-:Y:S01]  /*0d30*/  STS [R24+0xc0c], R7 ;  /* 0x000c0c0718007388 */ /* 0x000fe20000000800 */
[----:B------:R-:W-:Y:S06]  /*0d40*/  BAR.SYNC.DEFER_BLOCKING 0x0 ;  /* 0x0000000000007b1d */ /* 0x000fec0000010000 */
[----:B------:R-:W0:Y:S01]  /*0d50*/  S2R R6, SR_TID.X ;  /* 0x0000000000067919 */ /* 0x000e220000002100 */
[----:B------:R-:W-:Y:S04]  /*0d60*/  LDS R36, [R3+0xc] ;  /* 0x00000c0003247984 */ /* 0x000fe80000000800 */
[----:B------:R-:W-:Y:S04]  /*0d70*/  LDS R35, [R3+0x8] ;  /* 0x0000080003237984 */ /* 0x000fe80000000800 */
[----:B------:R-:W-:Y:S04]  /*0d80*/  LDS R34, [R3+0x4] ;  /* 0x0000040003227984 */ /* 0x000fe80000000800 */
[----:B------:R-:W3:Y:S01]  /*0d90*/  LDS R33, [R3] ;  /* 0x0000000003217984 */ /* 0x000ee20000000800 */
[----:B------:R-:W-:Y:S01]  /*0da0*/  BAR.SYNC.DEFER_BLOCKING 0x0 ;  /* 0x0000000000007b1d */ /* 0x000fe20000010000 */
[----:B0-----:R-:W-:Y:S01]  /*0db0*/  IMAD.SHL.U32 R37, R6, 0x40, RZ ;  /* 0x0000004006257824 */ /* 0x001fe200078e00ff */
[----:B------:R-:W-:-:S04]  /*0dc0*/  SHF.R.U32.HI R39, RZ, 0x6, R6 ;  /* 0x00000006ff277819 */ /* 0x000fc80000011606 */
[----:B------:R-:W-:Y:S04]  /*0dd0*/  STS [R24], R25 ;  /* 0x0000001918007388 */ /* 0x000fe80000000800 */
[----:B------:R0:W-:Y:S04]  /*0de0*/  STS [R24+0x404], R42 ;  /* 0x0004042a18007388 */ /* 0x0001e80000000800 */
[----:B------:R-:W-:Y:S04]  /*0df0*/  STS [R24+0x808], R40 ;  /* 0x0008082818007388 */ /* 0x000fe80000000800 */
[----:B------:R-:W-:Y:S01]  /*0e00*/  STS [R24+0xc0c], R41 ;  /* 0x000c0c2918007388 */ /* 0x000fe20000000800 */
[----:B------:R-:W-:Y:S01]  /*0e10*/  BAR.SYNC.DEFER_BLOCKING 0x0 ;  /* 0x0000000000007b1d */ /* 0x000fe20000010000 */
[----:B------:R-:W-:-:S02]  /*0e20*/  LOP3.LUT R38, R37, 0xfc0, RZ, 0xc0, !PT ;  /* 0x00000fc025267812 */ /* 0x000fc400078ec0ff */
[----:B------:R-:W-:-:S03]  /*0e30*/  SGXT.U32 R39, R39, 0x2 ;  /* 0x000000022727781a */ /* 0x000fc60000000000 */
[C---:B0-----:R-:W-:Y:S01]  /*0e40*/  VIADD R42, R38.reuse, UR4 ;  /* 0x00000004262a7c36 */ /* 0x041fe20008000000 */
[----:B------:R-:W-:Y:S01]  /*0e50*/  LOP3.LUT R39, R38, R39, RZ, 0xfc, !PT ;  /* 0x0000002726277212 */ /* 0x000fe200078efcff */
[----:B------:R-:W5:Y:S04]  /*0e60*/  LDS R25, [R3] ;  /* 0x0000000003197984 */ /* 0x000f680000000800 */
[----:B------:R-:W0:Y:S04]  /*0e70*/  LDS R37, [R3+0x8] ;  /* 0x0000080003257984 */ /* 0x000e280000000800 */
[----:B------:R-:W1:Y:S04]  /*0e80*/  LDS R7, [R3+0x4] ;  /* 0x0000040003077984 */ /* 0x000e680000000800 */
[----:B------:R-:W0:Y:S01]  /*0e90*/  LDS R38, [R3+0xc] ;  /* 0x00000c0003267984 */ /* 0x000e220000000800 */
[C---:B----4-:R-:W-:Y:S01]  /*0ea0*/  FSETP.GEU.AND P6, PT, R31.reuse, -R8, PT ;  /* 0x800000081f00720b */ /* 0x050fe20003fce000 */
[----:B------:R-:W-:-:S05]  /*0eb0*/  FADD R8, R31, R8 ;  /* 0x000000081f087221 */ /* 0x000fca0000000000 */
[----:B------:R-:W-:Y:S02]  /*0ec0*/  FSEL R8, R8, RZ, P6 ;  /* 0x000000ff08087208 */ /* 0x000fe40003000000 */
[C---:B--2---:R-:W-:Y:S01]  /*0ed0*/  FSETP.GEU.AND P6, PT, R27.reuse, -R12, PT ;  /* 0x8000000c1b00720b */ /* 0x044fe20003fce000 */
[----:B------:R-:W-:-:S05]  /*0ee0*/  FADD R12, R27, R12 ;  /* 0x0000000c1b0c7221 */ /* 0x000fca0000000000 */
[----:B------:R-:W-:Y:S02]  /*0ef0*/  FSEL R12, R12, RZ, P6 ;  /* 0x000000ff0c0c7208 */ /* 0x000fe40003000000 */
[C---:B---3--:R-:W-:Y:S01]  /*0f00*/  FSETP.GEU.AND P6, PT, R33.reuse, -R16, PT ;  /* 0x800000102100720b */ /* 0x048fe20003fce000 */
[----:B------:R-:W-:Y:S01]  /*0f10*/  FADD R16, R33, R16 ;  /* 0x0000001021107221 */ /* 0x000fe20000000000 */
[C---:B------:R-:W-:Y:S01]  /*0f20*/  FSETP.GEU.AND P5, PT, R26.reuse, -R11, PT ;  /* 0x8000000b1a00720b */ /* 0x040fe20003fae000 */
        /* <DEDUP_REMOVED lines=11> */
[----:B------:R-:W-:-:S02]  /*0fe0*/  FSEL R16, R16, RZ, P6 ;  /* 0x000000ff10107208 */ /* 0x000fc40003000000 */
[C---:B-----5:R-:W-:Y:S01]  /*0ff0*/  FSETP.GEU.AND P6, PT, R25.reuse, -R20, PT ;  /* 0x800000141900720b */ /* 0x060fe20003fce000 */
[----:B------:R-:W-:Y:S01]  /*1000*/  FADD R20, R25, R20 ;  /* 0x0000001419147221 */ /* 0x000fe20000000000 */
[----:B------:R-:W-:Y:S02]  /*1010*/  LOP3.LUT R2, R2, 0xc, R5, 0xf8, !PT ;  /* 0x0000000c02027812 */ /* 0x000fe400078ef805 */
[----:B------:R-:W-:Y:S02]  /*1020*/  FSEL R24, R9, RZ, P3 ;  /* 0x000000ff09187208 */ /* 0x000fe40001800000 */
[----:B------:R-:W-:Y:S02]  /*1030*/  FSEL R10, R10, RZ, P4 ;  /* 0x000000ff0a0a7208 */ /* 0x000fe40002000000 */
[----:B------:R-:W-:Y:S02]  /*1040*/  FSEL R26, R11, RZ, P5 ;  /* 0x000000ff0b1a7208 */ /* 0x000fe40002800000 */
[----:B------:R-:W-:-:S02]  /*1050*/  FSEL R28, R13, RZ, P0 ;  /* 0x000000ff0d1c7208 */ /* 0x000fc40000000000 */
[----:B------:R-:W-:Y:S02]  /*1060*/  FSEL R14, R14, RZ, P1 ;  /* 0x000000ff0e0e7208 */ /* 0x000fe40000800000 */
[----:B------:R-:W-:Y:S02]  /*1070*/  FSEL R30, R15, RZ, P2 ;  /* 0x000000ff0f1e7208 */ /* 0x000fe40001000000 */
[----:B------:R-:W-:Y:S01]  /*1080*/  LEA R5, R39, R42, 0x2 ;  /* 0x0000002a27057211 */ /* 0x000fe200078e10ff */
[----:B------:R-:W-:Y:S01]  /*1090*/  BAR.SYNC.DEFER_BLOCKING 0x0 ;  /* 0x0000000000007b1d */ /* 0x000fe20000010000 */
[C---:B------:R-:W-:Y:S01]  /*10a0*/  FSETP.GEU.AND P3, PT, R36.reuse, -R19, PT ;  /* 0x800000132400720b */ /* 0x040fe20003f6e000 */
[----:B------:R-:W-:Y:S01]  /*10b0*/  FADD R19, R36, R19 ;  /* 0x0000001324137221 */ /* 0x000fe20000000000 */
[C---:B------:R-:W-:Y:S01]  /*10c0*/  FSETP.GEU.AND P4, PT, R35.reuse, -R18, PT ;  /* 0x800000122300720b */ /* 0x040fe20003f8e000 */
[----:B------:R-:W-:Y:S01]  /*10d0*/  FADD R18, R35, R18 ;  /* 0x0000001223127221 */ /* 0x000fe20000000000 */
[C---:B------:R-:W-:Y:S01]  /*10e0*/  FSETP.GEU.AND P5, PT, R34.reuse, -R17, PT ;  /* 0x800000112200720b */ /* 0x040fe20003fae000 */
[----:B------:R-:W-:Y:S01]  /*10f0*/  FADD R17, R34, R17 ;  /* 0x0000001122117221 */ /* 0x000fe20000000000 */
[C---:B0-----:R-:W-:Y:S01]  /*1100*/  FSETP.GEU.AND P0, PT, R37.reuse, -R22, PT ;  /* 0x800000162500720b */ /* 0x041fe20003f0e000 */
[----:B------:R-:W-:Y:S01]  /*1110*/  FADD R22, R37, R22 ;  /* 0x0000001625167221 */ /* 0x000fe20000000000 */
[C---:B-1----:R-:W-:Y:S01]  /*1120*/  FSETP.GEU.AND P1, PT, R7.reuse, -R21, PT ;  /* 0x800000150700720b */ /* 0x042fe20003f2e000 */
[----:B------:R-:W-:Y:S01]  /*1130*/  FADD R7, R7, R21 ;  /* 0x0000001507077221 */ /* 0x000fe20000000000 */
[C---:B------:R-:W-:Y:S01]  /*1140*/  FSETP.GEU.AND P2, PT, R38.reuse, -R23, PT ;  /* 0x800000172600720b */ /* 0x040fe20003f4e000 */
[----:B------:R-:W-:Y:S01]  /*1150*/  FADD R23, R38, R23 ;  /* 0x0000001726177221 */ /* 0x000fe20000000000 */
[----:B------:R-:W-:-:S02]  /*1160*/  FSEL R20, R20, RZ, P6 ;  /* 0x000000ff14147208 */ /* 0x000fc40003000000 */
[----:B------:R-:W-:Y:S02]  /*1170*/  FSEL R32, R17, RZ, P5 ;  /* 0x000000ff11207208 */ /* 0x000fe40002800000 */
[----:B------:R-:W-:Y:S02]  /*1180*/  FSEL R18, R18, RZ, P4 ;  /* 0x000000ff12127208 */ /* 0x000fe40002000000 */
[----:B------:R-:W-:Y:S01]  /*1190*/  FSEL R22, R22, RZ, P0 ;  /* 0x000000ff16167208 */ /* 0x000fe20000000000 */
[----:B------:R-:W-:Y:S01]  /*11a0*/  IMAD.SHL.U32 R3, R6, 0x4, RZ ;  /* 0x0000000406037824 */ /* 0x000fe200078e00ff */
[----:B------:R0:W-:Y:S04]  /*11b0*/  STS [R5], R8 ;  /* 0x0000000805007388 */ /* 0x0001e80000000800 */
[----:B------:R1:W-:Y:S04]  /*11c0*/  STS [R5+0xa0], R10 ;  /* 0x0000a00a05007388 */ /* 0x0003e80000000800 */
[----:B------:R2:W-:Y:S01]  /*11d0*/  STS [R5+0x30], R20 ;  /* 0x0000301405007388 */ /* 0x0005e20000000800 */
[----:B0-----:R-:W-:-:S02]  /*11e0*/  FSEL R8, R19, RZ, P3 ;  /* 0x000000ff13087208 */ /* 0x001fc40001800000 */
[----:B-1----:R-:W-:Y:S02]  /*11f0*/  FSEL R10, R7, RZ, P1 ;  /* 0x000000ff070a7208 */ /* 0x002fe40000800000 */
[----:B--2---:R-:W-:Y:S01]  /*1200*/  FSEL R20, R23, RZ, P2 ;  /* 0x000000ff17147208 */ /* 0x004fe20001000000 */
[----:B------:R-:W-:Y:S01]  /*1210*/  STS [R5+0x50], R24 ;  /* 0x0000501805007388 */ /* 0x000fe20000000800 */
[----:B------:R-:W-:-:S03]  /*1220*/  LOP3.LUT R3, R3, 0x3fc, RZ, 0xc0, !PT ;  /* 0x000003fc03037812 */ /* 0x000fc600078ec0ff */
[----:B------:R-:W-:Y:S04]  /*1230*/  STS [R5+0xf0], R26 ;  /* 0x0000f01a05007388 */ /* 0x000fe80000000800 */
[----:B------:R0:W-:Y:S04]  /*1240*/  STS [R5+0x10], R12 ;  /* 0x0000100c05007388 */ /* 0x0001e80000000800 */
[----:B------:R-:W-:Y:S04]  /*1250*/  STS [R5+0x60], R28 ;  /* 0x0000601c05007388 */ /* 0x000fe80000000800 */
[----:B------:R-:W-:Y:S04]  /*1260*/  STS [R5+0xb0], R14 ;  /* 0x0000b00e05007388 */ /* 0x000fe80000000800 */
[----:B------:R-:W-:Y:S04]  /*1270*/  STS [R5+0x100], R30 ;  /* 0x0001001e05007388 */ /* 0x000fe80000000800 */
[----:B------:R-:W-:Y:S04]  /*1280*/  STS [R5+0x20], R16 ;  /* 0x0000201005007388 */ /* 0x000fe80000000800 */
[----:B------:R-:W-:Y:S04]  /*1290*/  STS [R5+0x70], R32 ;  /* 0x0000702005007388 */ /* 0x000fe80000000800 */
[----:B------:R-:W-:Y:S04]  /*12a0*/  STS [R5+0xc0], R18 ;  /* 0x0000c01205007388 */ /* 0x000fe80000000800 */
[----:B------:R1:W-:Y:S04]  /*12b0*/  STS [R5+0x110], R8 ;  /* 0x0001100805007388 */ /* 0x0003e80000000800 */
[----:B------:R-:W-:Y:S04]  /*12c0*/  STS [R5+0x80], R10 ;  /* 0x0000800a05007388 */ /* 0x000fe80000000800 */
[----:B------:R-:W-:Y:S04]  /*12d0*/  STS [R5+0xd0], R22 ;  /* 0x0000d01605007388 */ /* 0x000fe80000000800 */
[----:B------:R2:W-:Y:S01]  /*12e0*/  STS [R5+0x120], R20 ;  /* 0x0001201405007388 */ /* 0x0005e20000000800 */
[----:B------:R-:W-:-:S02]  /*12f0*/  LOP3.LUT R7, R3, 0x400, RZ, 0xfc, !PT ;  /* 0x0000040003077812 */ /* 0x000fc400078efcff */
[----:B------:R-:W-:Y:S02]  /*1300*/  LOP3.LUT R9, R3, 0x800, RZ, 0xfc, !PT ;  /* 0x0000080003097812 */ /* 0x000fe400078efcff */
[----:B------:R-:W-:Y:S02]  /*1310*/  LOP3.LUT R6, R6, 0xfc, RZ, 0xc0, !PT ;  /* 0x000000fc06067812 */ /* 0x000fe400078ec0ff */
[----:B------:R-:W-:Y:S02]  /*1320*/  LOP3.LUT R7, R7, 0x7f0, RZ, 0xc0, !PT ;  /* 0x000007f007077812 */ /* 0x000fe400078ec0ff */
[----:B------:R-:W-:Y:S02]  /*1330*/  LOP3.LUT R9, R9, 0xbf0, RZ, 0xc0, !PT ;  /* 0x00000bf009097812 */ /* 0x000fe400078ec0ff */
[----:B------:R-:W-:Y:S01]  /*1340*/  LEA R6, R6, UR4, 0x2 ;  /* 0x0000000406067c11 */ /* 0x000fe2000f8e10ff */
[----:B0-----:R-:W-:Y:S02]  /*1350*/  VIADD R12, R7, UR4 ;  /* 0x00000004070c7c36 */ /* 0x001fe40008000000 */
[----:B-1----:R-:W-:Y:S01]  /*1360*/  VIADD R8, R9, UR4 ;  /* 0x0000000409087c36 */ /* 0x002fe20008000000 */
[C---:B------:R-:W-:Y:S01]  /*1370*/  LEA R16, R3.reuse, R6, 0x2 ;  /* 0x0000000603107211 */ /* 0x040fe200078e10ff */
[----:B------:R-:W-:Y:S01]  /*1380*/  BAR.SYNC.DEFER_BLOCKING 0x0 ;  /* 0x0000000000007b1d */ /* 0x000fe20000010000 */
[----:B------:R-:W-:-:S02]  /*1390*/  IMAD R12, R3, 0x4, R12 ;  /* 0x00000004030c7824 */ /* 0x000fc400078e020c */
[----:B------:R-:W-:Y:S01]  /*13a0*/  IMAD R8, R3, 0x4, R8 ;  /* 0x0000000403087824 */ /* 0x000fe200078e0208 */
[----:B------:R-:W-:Y:S02]  /*13b0*/  SHF.R.S32.HI R7, RZ, 0x1f, R2 ;  /* 0x0000001fff077819 */ /* 0x000fe40000011402 */
[----:B------:R-:W-:Y:S02]  /*13c0*/  SHF.R.U32.HI R21, RZ, 0x2, R0 ;  /* 0x00000002ff157819 */ /* 0x000fe40000011600 */
[----:B------:R-:W-:Y:S02]  /*13d0*/  LEA.HI R23, R7, R2, RZ, 0x6 ;  /* 0x0000000207177211 */ /* 0x000fe400078f30ff */
[----:B------:R-:W0:Y:S01]  /*13e0*/  LDC.64 R6, c[0x0][0x240] ;  /* 0x00009000ff067b82 */ /* 0x000e220000000a00 */
[----:B------:R-:W1:Y:S04]  /*13f0*/  LDS.128 R16, [R16] ;  /* 0x0000000010107984 */ /* 0x000e680000000c00 */
[----:B------:R-:W3:Y:S04]  /*1400*/  LDS.128 R12, [R12+0x1000] ;  /* 0x001000000c0c7984 */ /* 0x000ee80000000c00 */
[----:B------:R-:W4:Y:S01]  /*1410*/  LDS.128 R8, [R8+0x2000] ;  /* 0x0020000008087984 */ /* 0x000f220000000c00 */
[----:B------:R-:W-:Y:S01]  /*1420*/  IMAD.SHL.U32 R0, R23, 0x800, RZ ;  /* 0x0000080017007824 */ /* 0x000fe200078e00ff */
[----:B------:R-:W-:-:S02]  /*1430*/  SGXT.U32 R21, R21, 0x6 ;  /* 0x000000061515781a */ /* 0x000fc40000000000 */
[----:B------:R-:W-:Y:S02]  /*1440*/  LOP3.LUT R25, R23, 0xffffffc0, RZ, 0xc0, !PT ;  /* 0xffffffc017197812 */ /* 0x000fe400078ec0ff */
[----:B--2---:R-:W-:Y:S02]  /*1450*/  LOP3.LUT R5, R0, 0xfffe0000, RZ, 0xc0, !PT ;  /* 0xfffe000000057812 */ /* 0x004fe400078ec0ff */
[----:B------:R-:W-:Y:S02]  /*1460*/  PRMT R21, R21, 0x6540, R4 ;  /* 0x0000654015157816 */ /* 0x000fe40000000004 */
[----:B------:R-:W-:Y:S02]  /*1470*/  LOP3.LUT R0, R3, 0xc00, RZ, 0xfc, !PT ;  /* 0x00000c0003007812 */ /* 0x000fe400078efcff */
[----:B------:R-:W-:Y:S02]  /*1480*/  ISETP.GE.AND P0, PT, R2, 0x100, PT ;  /* 0x000001000200780c */ /* 0x000fe40003f06270 */
[----:B------:R-:W-:-:S02]  /*1490*/  IADD3 R25, R5, R2, -R25 ;  /* 0x0000000205197210 */ /* 0x000fc40007ffe819 */
[C---:B------:R-:W-:Y:S02]  /*14a0*/  LOP3.LUT R4, R21.reuse, 0x40, RZ, 0xfc, !PT ;  /* 0x0000004015047812 */ /* 0x040fe400078efcff */
[C---:B------:R-:W-:Y:S02]  /*14b0*/  LOP3.LUT R2, R21.reuse, 0x80, RZ, 0xfc, !PT ;  /* 0x0000008015027812 */ /* 0x040fe400078efcff */
[----:B------:R-:W-:Y:S02]  /*14c0*/  LOP3.LUT R20, R0, 0xff0, RZ, 0xc0, !PT ;  /* 0x00000ff000147812 */ /* 0x000fe400078ec0ff */
[C---:B------:R-:W-:Y:S02]  /*14d0*/  LOP3.LUT R0, R21.reuse, 0xc0, RZ, 0xfc, !PT ;  /* 0x000000c015007812 */ /* 0x040fe400078efcff */
[----:B------:R-:W-:Y:S02]  /*14e0*/  ISETP.LT.AND P3, PT, R21, 0x800, !P0 ;  /* 0x000008001500780c */ /* 0x000fe40004761270 */
[----:B------:R-:W-:-:S02]  /*14f0*/  ISETP.LT.AND P2, PT, R4, 0x800, !P0 ;  /* 0x000008000400780c */ /* 0x000fc40004741270 */
[----:B------:R-:W-:Y:S02]  /*1500*/  ISETP.LT.AND P1, PT, R2, 0x800, !P0 ;  /* 0x000008000200780c */ /* 0x000fe40004721270 */
[----:B------:R-:W-:Y:S02]  /*1510*/  LEA R5, R21, R25, 0x6 ;  /* 0x0000001915057211 */ /* 0x000fe400078e30ff */
[----:B------:R-:W-:Y:S01]  /*1520*/  ISETP.LT.AND P0, PT, R0, 0x800, !P0 ;  /* 0x000008000000780c */ /* 0x000fe20004701270 */
[--C-:B------:R-:W-:Y:S02]  /*1530*/  IMAD R21, R4, 0x40, R25.reuse ;  /* 0x0000004004157824 */ /* 0x100fe400078e0219 */
[----:B------:R-:W-:Y:S02]  /*1540*/  IMAD R23, R2, 0x40, R25 ;  /* 0x0000004002177824 */ /* 0x000fe400078e0219 */
[----:B------:R-:W-:Y:S02]  /*1550*/  VIADD R2, R20, UR4 ;  /* 0x0000000414027c36 */ /* 0x000fe40008000000 */
[----:B0-----:R-:W-:-:S04]  /*1560*/  IMAD.WIDE R4, R5, 0x4, R6 ;  /* 0x0000000405047825 */ /* 0x001fc800078e0206 */
[--C-:B------:R-:W-:Y:S01]  /*1570*/  IMAD.WIDE R20, R21, 0x4, R6.reuse ;  /* 0x0000000415147825 */ /* 0x100fe200078e0206 */
[----:B-1----:R0:W-:Y:S03]  /*1580*/  @P3 STG.E.128 desc[UR6][R4.64], R16 ;  /* 0x0000001004003986 */ /* 0x0021e6000c101d06 */
[----:B------:R-:W-:Y:S01]  /*1590*/  IMAD.WIDE R22, R23, 0x4, R6 ;  /* 0x0000000417167825 */ /* 0x000fe200078e0206 */
[----:B---3--:R0:W-:Y:S01]  /*15a0*/  @P2 STG.E.128 desc[UR6][R20.64], R12 ;  /* 0x0000000c14002986 */ /* 0x0081e2000c101d06 */
[----:B------:R-:W-:-:S03]  /*15b0*/  LEA R2, R3, R2, 0x2 ;  /* 0x0000000203027211 */ /* 0x000fc600078e10ff */
[----:B----4-:R0:W-:Y:S02]  /*15c0*/  @P1 STG.E.128 desc[UR6][R22.64], R8 ;  /* 0x0000000816001986 */ /* 0x0101e4000c101d06 */
[----:B0-----:R-:W-:Y:S05]  /*15d0*/  @!P0 EXIT ;  /* 0x000000000000894d */ /* 0x001fea0003800000 */
[----:B0-----:R-:W0:Y:S01]  /*15e0*/  LDS.128 R8, [R2+0x3000] ;  /* 0x0030000002087984 */ /* 0x001e220000000c00 */
[----:B------:R-:W-:-:S04]  /*15f0*/  IMAD R25, R0, 0x40, R25 ;  /* 0x0000004000197824 */ /* 0x000fc800078e0219 */
[----:B------:R-:W-:-:S05]  /*1600*/  IMAD.WIDE R6, R25, 0x4, R6 ;  /* 0x0000000419067825 */ /* 0x000fca00078e0206 */
[----:B0-----:R-:W-:Y:S01]  /*1610*/  STG.E.128 desc[UR6][R6.64], R8 ;  /* 0x0000000806007986 */ /* 0x001fe2000c101d06 */
[----:B------:R-:W-:Y:S05]  /*1620*/  EXIT ;  /* 0x000000000000794d */ /* 0x000fea0003800000 */
.L_x_0:
[----:B------:R-:W-:-:S00]  /*1630*/  BRA `(.L_x_0) ;  /* 0xfffffffc00fc7947 */ /* 0x000fc0000383ffff */
[----:B------:R-:W-:-:S00]  /*1640*/  NOP ;  /* 0x0000000000007918 */ /* 0x000fc00000000000 */
        /* <DEDUP_REMOVED lines=11> */
.L_x_1:


//--------------------- .nv.global.init           --------------------------
	.section	.nv.global.init,"aw",@progbits
.nv.global.init:
	.type		_$_str,@object
	.size		_$_str,(_$_str_$_2 - _$_str)
_$_str:
        /*0000*/ 	.byte	0x5f, 0x5f, 0x43, 0x55, 0x44, 0x41, 0x5f, 0x46, 0x54, 0x5a, 0x00
	.type		_$_str_$_2,@object
	.size		_$_str_$_2,(.L_1 - _$_str_$_2)
_$_str_$_2:
        /*000b*/ 	.byte	0x5f, 0x5f, 0x43, 0x55, 0x44, 0x41, 0x5f, 0x50, 0x52, 0x45, 0x43, 0x5f, 0x53, 0x51, 0x52, 0x54
        /*001b*/ 	.byte	0x00
.L_1:


//--------------------- .nv.shared.triton_poi_fused__native_batch_norm_legit_no_training_add_relu_29 --------------------------
	.section	.nv.shared.triton_poi_fused__native_batch_norm_legit_no_training_add_relu_29,"aw",@nobits
	.sectionflags	@""
	.align	16
	.zero		1024


//--------------------- .nv.constant0.triton_poi_fused__native_batch_norm_legit_no_training_add_relu_29 --------------------------
	.section	.nv.constant0.triton_poi_fused__native_batch_norm_legit_no_training_add_relu_29,"a",@progbits
	.sectionflags	@""
	.align	4
.nv.constant0.triton_poi_fused__native_batch_norm_legit_no_training_add_relu_29:
	.zero		592
